	.headerflags	@"EF_CUDA_TEXMODE_UNIFIED EF_CUDA_64BIT_ADDRESS EF_CUDA_ACCELERATORS EF_CUDA_SM90 EF_CUDA_VIRTUAL_SM(EF_CUDA_SM90)"
	.elftype	@"ET_EXEC"


//--------------------- .nv.info                  --------------------------
	.section	.nv.info,"",@"SHT_CUDA_INFO"
	.align	4


	//----- nvinfo : EIATTR_REGCOUNT
	.align		4
        /*0000*/ 	.byte	0x04, 0x2f
        /*0002*/ 	.short	(.L_2 - .L_1)
	.align		4
.L_1:
        /*0004*/ 	.word	index@(triton_per_fused_convolution_native_layer_norm_relu_5)
        /*0008*/ 	.word	0x0000001d


	//----- nvinfo : EIATTR_MIN_STACK_SIZE
	.align		4
.L_2:
        /*000c*/ 	.byte	0x04, 0x12
        /*000e*/ 	.short	(.L_4 - .L_3)
	.align		4
.L_3:
        /*0010*/ 	.word	index@(triton_per_fused_convolution_native_layer_norm_relu_5)
        /*0014*/ 	.word	0x00000000


	//----- nvinfo : EIATTR_FRAME_SIZE
	.align		4
.L_4:
        /*0018*/ 	.byte	0x04, 0x11
        /*001a*/ 	.short	(.L_6 - .L_5)
	.align		4
.L_5:
        /*001c*/ 	.word	index@(triton_per_fused_convolution_native_layer_norm_relu_5)
        /*0020*/ 	.word	0x00000000


	//----- nvinfo : EIATTR_MIN_STACK_SIZE
	.align		4
.L_6:
        /*0024*/ 	.byte	0x04, 0x12
        /*0026*/ 	.short	(.L_8 - .L_7)
	.align		4
.L_7:
        /*0028*/ 	.word	index@(triton_per_fused_convolution_native_layer_norm_relu_5)
        /*002c*/ 	.word	0x00000000
.L_8:


//--------------------- .nv.info.triton_per_fused_convolution_native_layer_norm_relu_5 --------------------------
	.section	.nv.info.triton_per_fused_convolution_native_layer_norm_relu_5,"",@"SHT_CUDA_INFO"
	.sectionflags	@""
	.align	4


	//----- nvinfo : EIATTR_CUDA_API_VERSION
	.align		4
        /*0000*/ 	.byte	0x04, 0x37
        /*0002*/ 	.short	(.L_10 - .L_9)
.L_9:
        /*0004*/ 	.word	0x0000007c


	//----- nvinfo : EIATTR_KPARAM_INFO
	.align		4
.L_10:
        /*0008*/ 	.byte	0x04, 0x17
        /*000a*/ 	.short	(.L_12 - .L_11)
.L_11:
        /*000c*/ 	.word	0x00000000
        /*0010*/ 	.short	0x0008
        /*0012*/ 	.short	0x003c
        /*0014*/ 	.byte	0x00, 0xf0, 0x11, 0x00


	//----- nvinfo : EIATTR_KPARAM_INFO
	.align		4
.L_12:
        /*0018*/ 	.byte	0x04, 0x17
        /*001a*/ 	.short	(.L_14 - .L_13)
.L_13:
        /*001c*/ 	.word	0x00000000
        /*0020*/ 	.short	0x0007
        /*0022*/ 	.short	0x0038
        /*0024*/ 	.byte	0x00, 0xf0, 0x11, 0x00


	//----- nvinfo : EIATTR_KPARAM_INFO
	.align		4
.L_14:
        /*0028*/ 	.byte	0x04, 0x17
        /*002a*/ 	.short	(.L_16 - .L_15)
.L_15:
        /*002c*/ 	.word	0x00000000
        /*0030*/ 	.short	0x0006
        /*0032*/ 	.short	0x0030
        /*0034*/ 	.byte	0x00, 0xf4, 0x21, 0x00


	//----- nvinfo : EIATTR_KPARAM_INFO
	.align		4
.L_16:
        /*0038*/ 	.byte	0x04, 0x17
        /*003a*/ 	.short	(.L_18 - .L_17)
.L_17:
        /*003c*/ 	.word	0x00000000
        /*0040*/ 	.short	0x0005
        /*0042*/ 	.short	0x0028
        /*0044*/ 	.byte	0x00, 0xf4, 0x21, 0x00


	//----- nvinfo : EIATTR_KPARAM_INFO
	.align		4
.L_18:
        /*0048*/ 	.byte	0x04, 0x17
        /*004a*/ 	.short	(.L_20 - .L_19)
.L_19:
        /*004c*/ 	.word	0x00000000
        /*0050*/ 	.short	0x0004
        /*0052*/ 	.short	0x0020
        /*0054*/ 	.byte	0x00, 0xf4, 0x21, 0x00


	//----- nvinfo : EIATTR_KPARAM_INFO
	.align		4
.L_20:
        /*0058*/ 	.byte	0x04, 0x17
        /*005a*/ 	.short	(.L_22 - .L_21)
.L_21:
        /*005c*/ 	.word	0x00000000
        /*0060*/ 	.short	0x0003
        /*0062*/ 	.short	0x0018
        /*0064*/ 	.byte	0x00, 0xf4, 0x21, 0x00


	//----- nvinfo : EIATTR_KPARAM_INFO
	.align		4
.L_22:
        /*0068*/ 	.byte	0x04, 0x17
        /*006a*/ 	.short	(.L_24 - .L_23)
.L_23:
        /*006c*/ 	.word	0x00000000
        /*0070*/ 	.short	0x0002
        /*0072*/ 	.short	0x0010
        /*0074*/ 	.byte	0x00, 0xf4, 0x21, 0x00


	//----- nvinfo : EIATTR_KPARAM_INFO
	.align		4
.L_24:
        /*0078*/ 	.byte	0x04, 0x17
        /*007a*/ 	.short	(.L_26 - .L_25)
.L_25:
        /*007c*/ 	.word	0x00000000
        /*0080*/ 	.short	0x0001
        /*0082*/ 	.short	0x0008
        /*0084*/ 	.byte	0x00, 0xf4, 0x21, 0x00


	//----- nvinfo : EIATTR_KPARAM_INFO
	.align		4
.L_26:
        /*0088*/ 	.byte	0x04, 0x17
        /*008a*/ 	.short	(.L_28 - .L_27)
.L_27:
        /*008c*/ 	.word	0x00000000
        /*0090*/ 	.short	0x0000
        /*0092*/ 	.short	0x0000
        /*0094*/ 	.byte	0x00, 0xf4, 0x21, 0x00


	//----- nvinfo : EIATTR_SPARSE_MMA_MASK
	.align		4
.L_28:
        /*0098*/ 	.byte	0x03, 0x50
        /*009a*/ 	.short	0x0000


	//----- nvinfo : EIATTR_MAXREG_COUNT
	.align		4
        /*009c*/ 	.byte	0x03, 0x1b
        /*009e*/ 	.short	0x00ff


	//----- nvinfo : EIATTR_COOP_GROUP_MASK_REGIDS
	.align		4
        /*00a0*/ 	.byte	0x04, 0x29
        /*00a2*/ 	.short	(.L_30 - .L_29)


	//   ....[0]....
.L_29:
        /*00a4*/ 	.word	0xffffffff


	//   ....[1]....
        /*00a8*/ 	.word	0xffffffff


	//   ....[2]....
        /*00ac*/ 	.word	0xffffffff


	//   ....[3]....
        /*00b0*/ 	.word	0xffffffff


	//   ....[4]....
        /*00b4*/ 	.word	0xffffffff


	//   ....[5]....
        /*00b8*/ 	.word	0xffffffff


	//   ....[6]....
        /*00bc*/ 	.word	0xffffffff


	//   ....[7]....
        /*00c0*/ 	.word	0xffffffff


	//   ....[8]....
        /*00c4*/ 	.word	0xffffffff


	//   ....[9]....
        /*00c8*/ 	.word	0xffffffff


	//   ....[10]....
        /*00cc*/ 	.word	0xffffffff


	//   ....[11]....
        /*00d0*/ 	.word	0xffffffff


	//----- nvinfo : EIATTR_COOP_GROUP_INSTR_OFFSETS
	.align		4
.L_30:
        /*00d4*/ 	.byte	0x04, 0x28
        /*00d6*/ 	.short	(.L_32 - .L_31)


	//   ....[0]....
.L_31:
        /*00d8*/ 	.word	0x000001a0


	//   ....[1]....
        /*00dc*/ 	.word	0x000001c0


	//   ....[2]....
        /*00e0*/ 	.word	0x000001f0


	//   ....[3]....
        /*00e4*/ 	.word	0x00000210


	//   ....[4]....
        /*00e8*/ 	.word	0x00000240


	//   ....[5]....
        /*00ec*/ 	.word	0x00000330


	//   ....[6]....
        /*00f0*/ 	.word	0x000003e0


	//   ....[7]....
        /*00f4*/ 	.word	0x00000410


	//   ....[8]....
        /*00f8*/ 	.word	0x00000430


	//   ....[9]....
        /*00fc*/ 	.word	0x00000450


	//   ....[10]....
        /*0100*/ 	.word	0x00000470


	//   ....[11]....
        /*0104*/ 	.word	0x000004d0


	//----- nvinfo : EIATTR_EXIT_INSTR_OFFSETS
	.align		4
.L_32:
        /*0108*/ 	.byte	0x04, 0x1c
        /*010a*/ 	.short	(.L_34 - .L_33)


	//   ....[0]....
.L_33:
        /*010c*/ 	.word	0x00000680


	//   ....[1]....
        /*0110*/ 	.word	0x000006a0


	//----- nvinfo : EIATTR_REQNTID
	.align		4
.L_34:
        /*0114*/ 	.byte	0x04, 0x10
        /*0116*/ 	.short	(.L_36 - .L_35)
.L_35:
        /*0118*/ 	.word	0x00000040
        /*011c*/ 	.word	0x00000001
        /*0120*/ 	.word	0x00000001


	//----- nvinfo : EIATTR_CBANK_PARAM_SIZE
	.align		4
.L_36:
        /*0124*/ 	.byte	0x03, 0x19
        /*0126*/ 	.short	0x0040


	//----- nvinfo : EIATTR_PARAM_CBANK
	.align		4
        /*0128*/ 	.byte	0x04, 0x0a
        /*012a*/ 	.short	(.L_38 - .L_37)
	.align		4
.L_37:
        /*012c*/ 	.word	index@(.nv.constant0.triton_per_fused_convolution_native_layer_norm_relu_5)
        /*0130*/ 	.short	0x0210
        /*0132*/ 	.short	0x0040


	//----- nvinfo : EIATTR_SW_WAR
	.align		4
.L_38:
        /*0134*/ 	.byte	0x04, 0x36
        /*0136*/ 	.short	(.L_40 - .L_39)
.L_39:
        /*0138*/ 	.word	0x00000008
.L_40:


//--------------------- .nv.callgraph             --------------------------
	.section	.nv.callgraph,"",@"SHT_CUDA_CALLGRAPH"
	.align	4
	.sectionentsize	8
	.align		4
        /*0000*/ 	.word	0x00000000
	.align		4
        /*0004*/ 	.word	0xffffffff
	.align		4
        /*0008*/ 	.word	0x00000000
	.align		4
        /*000c*/ 	.word	0xfffffffe
	.align		4
        /*0010*/ 	.word	0x00000000
	.align		4
        /*0014*/ 	.word	0xfffffffd
	.align		4
        /*0018*/ 	.word	0x00000000
	.align		4
        /*001c*/ 	.word	0xfffffffc


//--------------------- .nv.constant4             --------------------------
	.section	.nv.constant4,"a",@progbits
	.align	8
	.align		8
.nv.constant4:
        /*0000*/ 	.dword	_$_str


//--------------------- .text.triton_per_fused_convolution_native_layer_norm_relu_5 --------------------------
	.section	.text.triton_per_fused_convolution_native_layer_norm_relu_5,"ax",@progbits
	.sectionflags	@"SHF_BARRIERS=1"
	.align	128
        .global         triton_per_fused_convolution_native_layer_norm_relu_5
        .type           triton_per_fused_convolution_native_layer_norm_relu_5,@function
        .size           triton_per_fused_convolution_native_layer_norm_relu_5,(.L_x_1 - triton_per_fused_convolution_native_layer_norm_relu_5)
        .other          triton_per_fused_convolution_native_layer_norm_relu_5,@"STO_CUDA_ENTRY STV_DEFAULT"
triton_per_fused_convolution_native_layer_norm_relu_5:
.text.triton_per_fused_convolution_native_layer_norm_relu_5:
[----:B------:R-:W0:Y:S02]  /*0000*/  LDC R1, c[0x0][0x28] ;  /* 0x00000a00ff017b82 */ /* 0x000e240000000800 */
[----:B------:R-:W1:Y:S01]  /*0010*/  S2R R22, SR_TID.X ;  /* 0x0000000000167919 */ /* 0x000e620000002100 */
[----:B------:R-:W2:Y:S01]  /*0020*/  LDC.64 R2, c[0x0][0x210] ;  /* 0x00008400ff027b82 */ /* 0x000ea20000000a00 */
[----:B------:R-:W-:Y:S01]  /*0030*/  CS2R R4, SRZ ;  /* 0x0000000000047805 */ /* 0x000fe2000001ff00 */
[----:B------:R-:W-:Y:S01]  /*0040*/  ULDC.64 UR6, c[0x0][0x208] ;  /* 0x0000820000067ab9 */ /* 0x000fe20000000a00 */
[----:B------:R-:W3:Y:S05]  /*0050*/  S2R R0, SR_CTAID.X ;  /* 0x0000000000007919 */ /* 0x000eea0000002500 */
[----:B------:R-:W4:Y:S01]  /*0060*/  LDC.64 R8, c[0x0][0x220] ;  /* 0x00008800ff087b82 */ /* 0x000f220000000a00 */
[----:B-1----:R-:W-:-:S04]  /*0070*/  SHF.L.U32 R7, R22, 0x1, RZ ;  /* 0x0000000116077819 */ /* 0x002fc800000006ff */
[----:B------:R-:W-:Y:S02]  /*0080*/  LOP3.LUT R7, R7, 0x7e, RZ, 0xc0, !PT ;  /* 0x0000007e07077812 */ /* 0x000fe400078ec0ff */
[C---:B---3--:R-:W-:Y:S02]  /*0090*/  ISETP.GE.AND P1, PT, R0.reuse, 0x4, PT ;  /* 0x000000040000780c */ /* 0x048fe40003f26270 */
[----:B------:R-:W-:Y:S01]  /*00a0*/  LEA R10, R0, R7, 0x7 ;  /* 0x00000007000a7211 */ /* 0x000fe200078e38ff */
[----:B----4-:R-:W-:-:S04]  /*00b0*/  IMAD.WIDE.U32 R8, R7, 0x4, R8 ;  /* 0x0000000407087825 */ /* 0x010fc800078e0008 */
[----:B--2---:R-:W-:Y:S02]  /*00c0*/  IMAD.WIDE R2, R10, 0x4, R2 ;  /* 0x000000040a027825 */ /* 0x004fe400078e0202 */
[----:B------:R-:W2:Y:S04]  /*00d0*/  LDG.E.EL.64 R8, desc[UR6][R8.64] ;  /* 0x0000000608087981 */ /* 0x000ea8000c2e1b00 */
[----:B------:R-:W3:Y:S01]  /*00e0*/  @!P1 LDG.E.64 R4, desc[UR6][R2.64] ;  /* 0x0000000602049981 */ /* 0x000ee2000c1e1b00 */
[----:B------:R-:W1:Y:S01]  /*00f0*/  S2UR UR5, SR_CgaCtaId ;  /* 0x00000000000579c3 */ /* 0x000e620000008800 */
[C---:B------:R-:W-:Y:S01]  /*0100*/  LOP3.LUT P2, RZ, R22.reuse, 0x1f, RZ, 0xc0, !PT ;  /* 0x0000001f16ff7812 */ /* 0x040fe2000784c0ff */
[----:B------:R-:W-:Y:S01]  /*0110*/  UMOV UR4, 0x400 ;  /* 0x0000040000047882 */ /* 0x000fe20000000000 */
[----:B------:R-:W-:Y:S01]  /*0120*/  ISETP.GE.AND P3, PT, R22, 0x2, PT ;  /* 0x000000021600780c */ /* 0x000fe20003f66270 */
[----:B-1----:R-:W-:Y:S01]  /*0130*/  UPRMT UR4, UR5, 0x654, UR4 ;  /* 0x0000065405047896 */ /* 0x002fe20008000004 */
[----:B---3--:R-:W-:-:S02]  /*0140*/  SEL R6, R5, RZ, !P1 ;  /* 0x000000ff05067207 */ /* 0x008fc40004800000 */
[----:B------:R-:W-:-:S03]  /*0150*/  SEL R11, R4, RZ, !P1 ;  /* 0x000000ff040b7207 */ /* 0x000fc60004800000 */
[----:B--2---:R-:W-:Y:S02]  /*0160*/  FADD R5, R6, R9 ;  /* 0x0000000906057221 */ /* 0x004fe40000000000 */
[----:B------:R-:W-:-:S04]  /*0170*/  FADD R4, R11, R8 ;  /* 0x000000080b047221 */ /* 0x000fc80000000000 */
[----:B------:R-:W-:-:S05]  /*0180*/  FADD R6, R5, R4 ;  /* 0x0000000405067221 */ /* 0x000fca0000000000 */
[----:B------:R-:W-:-:S05]  /*0190*/  FSEL R6, R6, RZ, !P1 ;  /* 0x000000ff06067208 */ /* 0x000fca0004800000 */
[----:B------:R-:W1:Y:S02]  /*01a0*/  SHFL.BFLY PT, R11, R6, 0x10, 0x1f ;  /* 0x0e001f00060b7f89 */ /* 0x000e6400000e0000 */
[----:B-1----:R-:W-:-:S05]  /*01b0*/  FADD R11, R6, R11 ;  /* 0x0000000b060b7221 */ /* 0x002fca0000000000 */
[----:B------:R-:W1:Y:S02]  /*01c0*/  SHFL.BFLY PT, R14, R11, 0x8, 0x1f ;  /* 0x0d001f000b0e7f89 */ /* 0x000e6400000e0000 */
[----:B-1----:R-:W-:Y:S02]  /*01d0*/  FADD R13, R11, R14 ;  /* 0x0000000e0b0d7221 */ /* 0x002fe40000000000 */
[----:B------:R-:W1:Y:S03]  /*01e0*/  LDC.64 R14, c[0x0][0x228] ;  /* 0x00008a00ff0e7b82 */ /* 0x000e660000000a00 */
[----:B------:R-:W2:Y:S02]  /*01f0*/  SHFL.BFLY PT, R8, R13, 0x4, 0x1f ;  /* 0x0c801f000d087f89 */ /* 0x000ea400000e0000 */
[----:B--2---:R-:W-:-:S05]  /*0200*/  FADD R17, R13, R8 ;  /* 0x000000080d117221 */ /* 0x004fca0000000000 */
[----:B------:R-:W2:Y:S02]  /*0210*/  SHFL.BFLY PT, R8, R17, 0x2, 0x1f ;  /* 0x0c401f0011087f89 */ /* 0x000ea400000e0000 */
[----:B--2---:R-:W-:Y:S02]  /*0220*/  FADD R18, R17, R8 ;  /* 0x0000000811127221 */ /* 0x004fe40000000000 */
[----:B------:R-:W2:Y:S03]  /*0230*/  LDC.64 R8, c[0x0][0x230] ;  /* 0x00008c00ff087b82 */ /* 0x000ea60000000a00 */
[----:B------:R-:W3:Y:S01]  /*0240*/  SHFL.BFLY PT, R19, R18, 0x1, 0x1f ;  /* 0x0c201f0012137f89 */ /* 0x000ee200000e0000 */
[----:B------:R-:W-:Y:S01]  /*0250*/  SHF.R.U32.HI R13, RZ, 0x3, R22 ;  /* 0x00000003ff0d7819 */ /* 0x000fe20000011616 */
[----:B-1----:R-:W-:-:S03]  /*0260*/  IMAD.WIDE.U32 R14, R7, 0x4, R14 ;  /* 0x00000004070e7825 */ /* 0x002fc600078e000e */
[----:B------:R-:W-:Y:S01]  /*0270*/  LOP3.LUT R13, R13, 0x4, RZ, 0xc0, !PT ;  /* 0x000000040d0d7812 */ /* 0x000fe200078ec0ff */
[----:B--2---:R-:W-:Y:S02]  /*0280*/  IMAD.WIDE.U32 R8, R7, 0x4, R8 ;  /* 0x0000000407087825 */ /* 0x004fe400078e0008 */
[----:B------:R1:W2:Y:S02]  /*0290*/  LDG.E.EL.64 R6, desc[UR6][R14.64] ;  /* 0x000000060e067981 */ /* 0x0002a4000c2e1b00 */
[----:B---3--:R-:W-:Y:S02]  /*02a0*/  FADD R24, R18, R19 ;  /* 0x0000001312187221 */ /* 0x008fe40000000000 */
[----:B------:R-:W2:Y:S04]  /*02b0*/  LDG.E.EL.64 R8, desc[UR6][R8.64] ;  /* 0x0000000608087981 */ /* 0x000ea8000c2e1b00 */
[----:B------:R-:W-:Y:S01]  /*02c0*/  @!P2 STS [R13+UR4], R24 ;  /* 0x000000180d00a988 */ /* 0x000fe20008000804 */
[C---:B------:R-:W-:Y:S01]  /*02d0*/  LEA R17, R22.reuse, UR4, 0x2 ;  /* 0x0000000416117c11 */ /* 0x040fe2000f8e10ff */
[----:B------:R-:W-:Y:S06]  /*02e0*/  BAR.SYNC.DEFER_BLOCKING 0x0 ;  /* 0x0000000000007b1d */ /* 0x000fec0000010000 */
[----:B------:R-:W3:Y:S01]  /*02f0*/  @!P3 LDS R12, [R17] ;  /* 0x00000000110cb984 */ /* 0x000ee20000000800 */
[----:B------:R-:W-:-:S04]  /*0300*/  LOP3.LUT R18, R22, 0x1, RZ, 0xc0, !PT ;  /* 0x0000000116127812 */ /* 0x000fc800078ec0ff */
[----:B------:R-:W-:-:S04]  /*0310*/  ISETP.NE.U32.AND P0, PT, R18, 0x1, PT ;  /* 0x000000011200780c */ /* 0x000fc80003f05070 */
[----:B------:R-:W-:Y:S01]  /*0320*/  ISETP.LT.AND P0, PT, R22, 0x2, P0 ;  /* 0x000000021600780c */ /* 0x000fe20000701270 */
[----:B---3--:R-:W3:Y:S02]  /*0330*/  SHFL.BFLY PT, R11, R12, 0x1, 0x1f ;  /* 0x0c201f000c0b7f89 */ /* 0x008ee400000e0000 */
[----:B---3--:R-:W-:-:S10]  /*0340*/  FADD R20, R12, R11 ;  /* 0x0000000b0c147221 */ /* 0x008fd40000000000 */
[----:B------:R-:W-:Y:S01]  /*0350*/  @P0 STS [R17], R20 ;  /* 0x0000001411000388 */ /* 0x000fe20000000800 */
[----:B------:R-:W-:Y:S06]  /*0360*/  BAR.SYNC.DEFER_BLOCKING 0x0 ;  /* 0x0000000000007b1d */ /* 0x000fec0000010000 */
[----:B------:R-:W3:Y:S02]  /*0370*/  LDS R11, [UR4] ;  /* 0x00000004ff0b7984 */ /* 0x000ee40008000800 */
[----:B---3--:R-:W-:-:S04]  /*0380*/  FMUL R11, R11, 0.0078125 ;  /* 0x3c0000000b0b7820 */ /* 0x008fc80000400000 */
[--C-:B------:R-:W-:Y:S01]  /*0390*/  FADD R18, R5, -R11.reuse ;  /* 0x8000000b05127221 */ /* 0x100fe20000000000 */
[----:B------:R-:W-:-:S03]  /*03a0*/  FADD R19, R4, -R11 ;  /* 0x8000000b04137221 */ /* 0x000fc60000000000 */
[----:B------:R-:W-:-:S04]  /*03b0*/  FMUL R12, R18, R18 ;  /* 0x00000012120c7220 */ /* 0x000fc80000400000 */
[----:B------:R-:W-:-:S05]  /*03c0*/  FFMA R12, R19, R19, R12 ;  /* 0x00000013130c7223 */ /* 0x000fca000000000c */
[----:B------:R-:W-:-:S05]  /*03d0*/  FSEL R12, R12, RZ, !P1 ;  /* 0x000000ff0c0c7208 */ /* 0x000fca0004800000 */
[----:B-1----:R-:W1:Y:S02]  /*03e0*/  SHFL.BFLY PT, R15, R12, 0x10, 0x1f ;  /* 0x0e001f000c0f7f89 */ /* 0x002e6400000e0000 */
[----:B-1----:R-:W-:Y:S01]  /*03f0*/  FADD R15, R12, R15 ;  /* 0x0000000f0c0f7221 */ /* 0x002fe20000000000 */
[----:B------:R-:W-:Y:S06]  /*0400*/  BAR.SYNC.DEFER_BLOCKING 0x0 ;  /* 0x0000000000007b1d */ /* 0x000fec0000010000 */
[----:B------:R-:W1:Y:S02]  /*0410*/  SHFL.BFLY PT, R14, R15, 0x8, 0x1f ;  /* 0x0d001f000f0e7f89 */ /* 0x000e6400000e0000 */
[----:B-1----:R-:W-:-:S05]  /*0420*/  FADD R14, R15, R14 ;  /* 0x0000000e0f0e7221 */ /* 0x002fca0000000000 */
[----:B------:R-:W1:Y:S02]  /*0430*/  SHFL.BFLY PT, R21, R14, 0x4, 0x1f ;  /* 0x0c801f000e157f89 */ /* 0x000e6400000e0000 */
[----:B-1----:R-:W-:-:S05]  /*0440*/  FADD R21, R14, R21 ;  /* 0x000000150e157221 */ /* 0x002fca0000000000 */
[----:B------:R-:W1:Y:S02]  /*0450*/  SHFL.BFLY PT, R20, R21, 0x2, 0x1f ;  /* 0x0c401f0015147f89 */ /* 0x000e6400000e0000 */
[----:B-1----:R-:W-:-:S05]  /*0460*/  FADD R20, R21, R20 ;  /* 0x0000001415147221 */ /* 0x002fca0000000000 */
[----:B------:R-:W1:Y:S02]  /*0470*/  SHFL.BFLY PT, R23, R20, 0x1, 0x1f ;  /* 0x0c201f0014177f89 */ /* 0x000e6400000e0000 */
[----:B-1----:R-:W-:Y:S02]  /*0480*/  FADD R26, R20, R23 ;  /* 0x00000017141a7221 */ /* 0x002fe40000000000 */
[----:B------:R-:W1:Y:S03]  /*0490*/  LDC.64 R20, c[0x0][0x240] ;  /* 0x00009000ff147b82 */ /* 0x000e660000000a00 */
[----:B------:R-:W-:Y:S05]  /*04a0*/  @!P2 STS [R13+UR4], R26 ;  /* 0x0000001a0d00a988 */ /* 0x000fea0008000804 */
[----:B------:R-:W-:Y:S06]  /*04b0*/  BAR.SYNC.DEFER_BLOCKING 0x0 ;  /* 0x0000000000007b1d */ /* 0x000fec0000010000 */
[----:B------:R-:W3:Y:S04]  /*04c0*/  @!P3 LDS R16, [R17] ;  /* 0x000000001110b984 */ /* 0x000ee80000000800 */
[----:B---3--:R-:W3:Y:S02]  /*04d0*/  SHFL.BFLY PT, R15, R16, 0x1, 0x1f ;  /* 0x0c201f00100f7f89 */ /* 0x008ee400000e0000 */
[----:B---3--:R-:W-:Y:S01]  /*04e0*/  FADD R24, R16, R15 ;  /* 0x0000000f10187221 */ /* 0x008fe20000000000 */
[----:B------:R-:W-:Y:S01]  /*04f0*/  HFMA2.MMA R23, -RZ, RZ, 1, 0 ;  /* 0x3c000000ff177435 */ /* 0x000fe200000001ff */
[----:B------:R-:W3:Y:S03]  /*0500*/  LDC.64 R14, c[0x0][0x218] ;  /* 0x00008600ff0e7b82 */ /* 0x000ee60000000a00 */
[----:B------:R-:W-:Y:S05]  /*0510*/  @P0 STS [R17], R24 ;  /* 0x0000001811000388 */ /* 0x000fea0000000800 */
[----:B------:R-:W-:Y:S06]  /*0520*/  BAR.SYNC.DEFER_BLOCKING 0x0 ;  /* 0x0000000000007b1d */ /* 0x000fec0000010000 */
[----:B------:R-:W4:Y:S04]  /*0530*/  LDS R12, [UR4] ;  /* 0x00000004ff0c7984 */ /* 0x000f280008000800 */
[----:B------:R0:W-:Y:S01]  /*0540*/  @!P1 STG.E.64 desc[UR6][R2.64], R4 ;  /* 0x0000000402009986 */ /* 0x0001e2000c101b06 */
[----:B------:R-:W-:Y:S01]  /*0550*/  BAR.SYNC.DEFER_BLOCKING 0x0 ;  /* 0x0000000000007b1d */ /* 0x000fe20000010000 */
[----:B------:R-:W-:-:S04]  /*0560*/  LOP3.LUT P0, RZ, R22, 0x3f, RZ, 0xc0, !PT ;  /* 0x0000003f16ff7812 */ /* 0x000fc8000780c0ff */
[----:B------:R-:W-:Y:S01]  /*0570*/  ISETP.LT.AND P0, PT, R0, 0x4, !P0 ;  /* 0x000000040000780c */ /* 0x000fe20004701270 */
[----:B----4-:R-:W-:Y:S02]  /*0580*/  FFMA R23, R12, R23, 9.9999997473787516356e-06 ;  /* 0x3727c5ac0c177423 */ /* 0x010fe40000000017 */
[----:B------:R-:W4:Y:S04]  /*0590*/  LDC.64 R12, c[0x0][0x238] ;  /* 0x00008e00ff0c7b82 */ /* 0x000f280000000a00 */
[----:B------:R-:W5:Y:S01]  /*05a0*/  MUFU.RSQ R23, R23 ;  /* 0x0000001700177308 */ /* 0x000f620000001400 */
[----:B---3--:R-:W-:-:S04]  /*05b0*/  IMAD.WIDE R14, R0, 0x4, R14 ;  /* 0x00000004000e7825 */ /* 0x008fc800078e020e */
[-C--:B-----5:R-:W-:Y:S01]  /*05c0*/  FMUL R19, R19, R23.reuse ;  /* 0x0000001713137220 */ /* 0x0a0fe20000400000 */
[----:B------:R-:W-:-:S03]  /*05d0*/  FMUL R18, R18, R23 ;  /* 0x0000001712127220 */ /* 0x000fc60000400000 */
[----:B--2---:R-:W-:Y:S01]  /*05e0*/  FFMA R6, R6, R19, R8 ;  /* 0x0000001306067223 */ /* 0x004fe20000000008 */
[----:B------:R-:W-:-:S04]  /*05f0*/  FFMA R7, R7, R18, R9 ;  /* 0x0000001207077223 */ /* 0x000fc80000000009 */
[----:B------:R-:W-:Y:S02]  /*0600*/  FSETP.GEU.AND P2, PT, R6, RZ, PT ;  /* 0x000000ff0600720b */ /* 0x000fe40003f4e000 */
[C---:B------:R-:W-:Y:S01]  /*0610*/  FSETP.GEU.AND P3, PT, R7.reuse, RZ, PT ;  /* 0x000000ff0700720b */ /* 0x040fe20003f6e000 */
[----:B-1----:R-:W-:Y:S01]  /*0620*/  IMAD.WIDE R20, R10, 0x4, R20 ;  /* 0x000000040a147825 */ /* 0x002fe200078e0214 */
[----:B------:R-:W-:Y:S02]  /*0630*/  FSEL R6, R6, RZ, P2 ;  /* 0x000000ff06067208 */ /* 0x000fe40001000000 */
[----:B------:R-:W-:Y:S01]  /*0640*/  FSEL R7, R7, RZ, P3 ;  /* 0x000000ff07077208 */ /* 0x000fe20001800000 */
[----:B------:R0:W-:Y:S01]  /*0650*/  @P0 STG.E desc[UR6][R14.64], R23 ;  /* 0x000000170e000986 */ /* 0x0001e2000c101906 */
[----:B----4-:R-:W-:-:S03]  /*0660*/  IMAD.WIDE R12, R0, 0x4, R12 ;  /* 0x00000004000c7825 */ /* 0x010fc600078e020c */
[----:B------:R0:W-:Y:S01]  /*0670*/  @!P1 STG.E.64 desc[UR6][R20.64], R6 ;  /* 0x0000000614009986 */ /* 0x0001e2000c101b06 */
[----:B------:R-:W-:Y:S05]  /*0680*/  @!P0 EXIT ;  /* 0x000000000000894d */ /* 0x000fea0003800000 */
[----:B------:R-:W-:Y:S01]  /*0690*/  STG.E desc[UR6][R12.64], R11 ;  /* 0x0000000b0c007986 */ /* 0x000fe2000c101906 */
[----:B------:R-:W-:Y:S05]  /*06a0*/  EXIT ;  /* 0x000000000000794d */ /* 0x000fea0003800000 */
.L_x_0:
[----:B------:R-:W-:-:S00]  /*06b0*/  BRA `(.L_x_0) ;  /* 0xfffffffc00fc7947 */ /* 0x000fc0000383ffff */
[----:B------:R-:W-:-:S00]  /*06c0*/  NOP ;  /* 0x0000000000007918 */ /* 0x000fc00000000000 */
        /* <DEDUP_REMOVED lines=11> */
.L_x_1:


//--------------------- .nv.global.init           --------------------------
	.section	.nv.global.init,"aw",@progbits
.nv.global.init:
	.type		_$_str,@object
	.size		_$_str,(.L_0 - _$_str)
_$_str:
        /*0000*/ 	.byte	0x5f, 0x5f, 0x43, 0x55, 0x44, 0x41, 0x5f, 0x46, 0x54, 0x5a, 0x00
.L_0:


//--------------------- .nv.shared.triton_per_fused_convolution_native_layer_norm_relu_5 --------------------------
	.section	.nv.shared.triton_per_fused_convolution_native_layer_norm_relu_5,"aw",@nobits
	.sectionflags	@""
	.align	16
	.zero		1024


//--------------------- .nv.constant0.triton_per_fused_convolution_native_layer_norm_relu_5 --------------------------
	.section	.nv.constant0.triton_per_fused_convolution_native_layer_norm_relu_5,"a",@progbits
	.sectionflags	@""
	.align	4
.nv.constant0.triton_per_fused_convolution_native_layer_norm_relu_5:
	.zero		592
